//
// Generated by NVIDIA NVVM Compiler
//
// Compiler Build ID: CL-36424714
// Cuda compilation tools, release 13.0, V13.0.88
// Based on NVVM 20.0.0
//

.version 9.0
.target sm_100
.address_size 64

	// .globl	_Z10atomic_redPfS_
// _ZZ6reducePfS_E5sdata has been demoted
// _ZZ8reduce_aPfS_E5sdata has been demoted

.visible .entry _Z10atomic_redPfS_(
	.param .u64 .ptr .align 1 _Z10atomic_redPfS__param_0,
	.param .u64 .ptr .align 1 _Z10atomic_redPfS__param_1
)
{
	.reg .pred 	%p<2>;
	.reg .b32 	%r<5>;
	.reg .b32 	%f<3>;
	.reg .b64 	%rd<7>;

	ld.param.u64 	%rd1, [_Z10atomic_redPfS__param_0];
	ld.param.u64 	%rd2, [_Z10atomic_redPfS__param_1];
	mov.u32 	%r2, %tid.x;
	mov.u32 	%r3, %ctaid.x;
	mov.u32 	%r4, %ntid.x;
	mad.lo.s32 	%r1, %r3, %r4, %r2;
	setp.gt.u32 	%p1, %r1, 8388607;
	@%p1 bra 	$L__BB0_2;
	cvta.to.global.u64 	%rd3, %rd1;
	cvta.to.global.u64 	%rd4, %rd2;
	mul.wide.u32 	%rd5, %r1, 4;
	add.s64 	%rd6, %rd3, %rd5;
	ld.global.f32 	%f1, [%rd6];
	atom.global.add.f32 	%f2, [%rd4], %f1;
$L__BB0_2:
	ret;

}
	// .globl	_Z6reducePfS_
.visible .entry _Z6reducePfS_(
	.param .u64 .ptr .align 1 _Z6reducePfS__param_0,
	.param .u64 .ptr .align 1 _Z6reducePfS__param_1
)
{
	.reg .pred 	%p<12>;
	.reg .b32 	%r<19>;
	.reg .b32 	%f<6>;
	.reg .b64 	%rd<51>;
	// demoted variable
	.shared .align 4 .b8 _ZZ6reducePfS_E5sdata[1024];
	ld.param.u64 	%rd28, [_Z6reducePfS__param_0];
	ld.param.u64 	%rd27, [_Z6reducePfS__param_1];
	cvta.to.global.u64 	%rd1, %rd28;
	mov.u32 	%r1, %tid.x;
	shl.b32 	%r8, %r1, 2;
	mov.u32 	%r9, _ZZ6reducePfS_E5sdata;
	add.s32 	%r2, %r9, %r8;
	mov.b32 	%r10, 0;
	st.shared.u32 	[%r2], %r10;
	mov.u32 	%r3, %ctaid.x;
	mov.u32 	%r18, %ntid.x;
	mad.lo.s32 	%r5, %r3, %r18, %r1;
	setp.gt.u32 	%p1, %r5, 8388607;
	@%p1 bra 	$L__BB1_12;
	cvt.u64.u32 	%rd47, %r5;
	mov.u32 	%r11, %nctaid.x;
	mul.lo.s32 	%r12, %r18, %r11;
	cvt.u64.u32 	%rd3, %r12;
	add.s64 	%rd29, %rd3, %rd47;
	max.u64 	%rd30, %rd29, 8388608;
	setp.lt.u64 	%p2, %rd29, 8388608;
	selp.u64 	%rd4, 1, 0, %p2;
	add.s64 	%rd31, %rd29, %rd4;
	sub.s64 	%rd5, %rd30, %rd31;
	and.b64  	%rd32, %rd5, -4294967296;
	setp.ne.s64 	%p3, %rd32, 0;
	@%p3 bra 	$L__BB1_3;
	cvt.u32.u64 	%r13, %rd3;
	cvt.u32.u64 	%r14, %rd5;
	div.u32 	%r15, %r14, %r13;
	cvt.u64.u32 	%rd43, %r15;
	bra.uni 	$L__BB1_4;
$L__BB1_3:
	div.u64 	%rd43, %rd5, %rd3;
$L__BB1_4:
	add.s64 	%rd9, %rd43, %rd4;
	and.b64  	%rd34, %rd9, 3;
	setp.eq.s64 	%p4, %rd34, 3;
	@%p4 bra 	$L__BB1_7;
	shl.b64 	%rd35, %rd47, 2;
	shl.b64 	%rd10, %rd3, 2;
	sub.s64 	%rd36, %rd35, %rd10;
	add.s64 	%rd48, %rd1, %rd36;
	add.s64 	%rd37, %rd9, 1;
	and.b64  	%rd44, %rd37, 3;
$L__BB1_6:
	.pragma "nounroll";
	add.s64 	%rd47, %rd47, %rd3;
	add.s64 	%rd48, %rd48, %rd10;
	add.s64 	%rd44, %rd44, -1;
	setp.ne.s64 	%p5, %rd44, 0;
	@%p5 bra 	$L__BB1_6;
$L__BB1_7:
	setp.lt.u64 	%p6, %rd9, 3;
	@%p6 bra 	$L__BB1_11;
	shl.b64 	%rd38, %rd3, 1;
	add.s64 	%rd21, %rd38, %rd3;
$L__BB1_9:
	add.s64 	%rd25, %rd47, %rd21;
	add.s64 	%rd47, %rd25, %rd3;
	setp.lt.u64 	%p7, %rd47, 8388608;
	@%p7 bra 	$L__BB1_9;
	shl.b64 	%rd39, %rd25, 2;
	add.s64 	%rd48, %rd1, %rd39;
$L__BB1_11:
	ld.global.f32 	%f1, [%rd48];
	st.shared.f32 	[%r2], %f1;
$L__BB1_12:
	setp.lt.u32 	%p8, %r18, 2;
	@%p8 bra 	$L__BB1_16;
$L__BB1_13:
	shr.u32 	%r7, %r18, 1;
	bar.sync 	0;
	setp.ge.u32 	%p9, %r1, %r7;
	@%p9 bra 	$L__BB1_15;
	shl.b32 	%r16, %r7, 2;
	add.s32 	%r17, %r2, %r16;
	ld.shared.f32 	%f2, [%r17];
	ld.shared.f32 	%f3, [%r2];
	add.f32 	%f4, %f2, %f3;
	st.shared.f32 	[%r2], %f4;
$L__BB1_15:
	setp.gt.u32 	%p10, %r18, 3;
	mov.u32 	%r18, %r7;
	@%p10 bra 	$L__BB1_13;
$L__BB1_16:
	setp.ne.s32 	%p11, %r1, 0;
	@%p11 bra 	$L__BB1_18;
	ld.shared.f32 	%f5, [_ZZ6reducePfS_E5sdata];
	cvta.to.global.u64 	%rd40, %rd27;
	mul.wide.u32 	%rd41, %r3, 4;
	add.s64 	%rd42, %rd40, %rd41;
	st.global.f32 	[%rd42], %f5;
$L__BB1_18:
	ret;

}
	// .globl	_Z8reduce_aPfS_
.visible .entry _Z8reduce_aPfS_(
	.param .u64 .ptr .align 1 _Z8reduce_aPfS__param_0,
	.param .u64 .ptr .align 1 _Z8reduce_aPfS__param_1
)
{
	.reg .pred 	%p<12>;
	.reg .b32 	%r<19>;
	.reg .b32 	%f<29>;
	.reg .b64 	%rd<44>;
	// demoted variable
	.shared .align 4 .b8 _ZZ8reduce_aPfS_E5sdata[1024];
	ld.param.u64 	%rd23, [_Z8reduce_aPfS__param_0];
	ld.param.u64 	%rd22, [_Z8reduce_aPfS__param_1];
	cvta.to.global.u64 	%rd1, %rd23;
	mov.u32 	%r1, %tid.x;
	shl.b32 	%r7, %r1, 2;
	mov.u32 	%r8, _ZZ8reduce_aPfS_E5sdata;
	add.s32 	%r2, %r8, %r7;
	mov.b32 	%r9, 0;
	st.shared.u32 	[%r2], %r9;
	mov.u32 	%r10, %ctaid.x;
	mov.u32 	%r18, %ntid.x;
	mad.lo.s32 	%r4, %r10, %r18, %r1;
	setp.gt.u32 	%p1, %r4, 8388607;
	@%p1 bra 	$L__BB2_9;
	cvt.u64.u32 	%rd42, %r4;
	mov.u32 	%r11, %nctaid.x;
	mul.lo.s32 	%r12, %r18, %r11;
	cvt.u64.u32 	%rd3, %r12;
	add.s64 	%rd24, %rd3, %rd42;
	max.u64 	%rd25, %rd24, 8388608;
	setp.lt.u64 	%p2, %rd24, 8388608;
	selp.u64 	%rd4, 1, 0, %p2;
	add.s64 	%rd26, %rd24, %rd4;
	sub.s64 	%rd5, %rd25, %rd26;
	and.b64  	%rd27, %rd5, -4294967296;
	setp.ne.s64 	%p3, %rd27, 0;
	@%p3 bra 	$L__BB2_3;
	cvt.u32.u64 	%r13, %rd3;
	cvt.u32.u64 	%r14, %rd5;
	div.u32 	%r15, %r14, %r13;
	cvt.u64.u32 	%rd38, %r15;
	bra.uni 	$L__BB2_4;
$L__BB2_3:
	div.u64 	%rd38, %rd5, %rd3;
$L__BB2_4:
	add.s64 	%rd9, %rd38, %rd4;
	and.b64  	%rd28, %rd9, 3;
	setp.eq.s64 	%p4, %rd28, 3;
	mov.f32 	%f25, 0f00000000;
	@%p4 bra 	$L__BB2_7;
	shl.b64 	%rd29, %rd42, 2;
	add.s64 	%rd40, %rd1, %rd29;
	shl.b64 	%rd11, %rd3, 2;
	add.s64 	%rd30, %rd9, 1;
	and.b64  	%rd39, %rd30, 3;
	mov.f32 	%f25, 0f00000000;
$L__BB2_6:
	.pragma "nounroll";
	ld.global.f32 	%f11, [%rd40];
	add.f32 	%f25, %f11, %f25;
	add.s64 	%rd42, %rd42, %rd3;
	add.s64 	%rd40, %rd40, %rd11;
	add.s64 	%rd39, %rd39, -1;
	setp.ne.s64 	%p5, %rd39, 0;
	@%p5 bra 	$L__BB2_6;
$L__BB2_7:
	setp.lt.u64 	%p6, %rd9, 3;
	@%p6 bra 	$L__BB2_8;
	bra.uni 	$L__BB2_16;
$L__BB2_8:
	st.shared.f32 	[%r2], %f25;
$L__BB2_9:
	setp.lt.u32 	%p8, %r18, 2;
	@%p8 bra 	$L__BB2_13;
$L__BB2_10:
	shr.u32 	%r6, %r18, 1;
	bar.sync 	0;
	setp.ge.u32 	%p9, %r1, %r6;
	@%p9 bra 	$L__BB2_12;
	shl.b32 	%r16, %r6, 2;
	add.s32 	%r17, %r2, %r16;
	ld.shared.f32 	%f19, [%r17];
	ld.shared.f32 	%f20, [%r2];
	add.f32 	%f21, %f19, %f20;
	st.shared.f32 	[%r2], %f21;
$L__BB2_12:
	setp.gt.u32 	%p10, %r18, 3;
	mov.u32 	%r18, %r6;
	@%p10 bra 	$L__BB2_10;
$L__BB2_13:
	setp.ne.s32 	%p11, %r1, 0;
	@%p11 bra 	$L__BB2_15;
	ld.shared.f32 	%f22, [_ZZ8reduce_aPfS_E5sdata];
	cvta.to.global.u64 	%rd37, %rd22;
	atom.global.add.f32 	%f23, [%rd37], %f22;
$L__BB2_15:
	ret;
$L__BB2_16:
	shl.b64 	%rd31, %rd42, 2;
	add.s64 	%rd32, %rd1, %rd31;
	ld.global.f32 	%f12, [%rd32];
	add.f32 	%f13, %f12, %f25;
	shl.b64 	%rd33, %rd3, 2;
	add.s64 	%rd34, %rd32, %rd33;
	ld.global.f32 	%f14, [%rd34];
	add.f32 	%f15, %f14, %f13;
	add.s64 	%rd35, %rd34, %rd33;
	ld.global.f32 	%f16, [%rd35];
	add.f32 	%f17, %f16, %f15;
	add.s64 	%rd36, %rd35, %rd33;
	ld.global.f32 	%f18, [%rd36];
	add.f32 	%f25, %f18, %f17;
	add.s64 	%rd42, %rd33, %rd42;
	setp.lt.u64 	%p7, %rd42, 8388608;
	@%p7 bra 	$L__BB2_16;
	bra.uni 	$L__BB2_8;

}


// ===== COMPILED SASS (sm_100) =====

	.target	sm_100

	.elftype	@"ET_EXEC"


//--------------------- .note.nv.tkinfo           --------------------------
	.section	.note.nv.tkinfo,"",@"SHT_NOTE"
	.sectionflags	@"SHF_NOTE_NV_TKINFO"
	.tkinfo
        /*0018*/ 	.word	0x00000002
        /*0030*/ 	.string	""
        /*0030*/ 	.string	"ptxas"
        /*0030*/ 	.string	"Cuda compilation tools, release 13.0, V13.0.88"
        /*0030*/ 	.string	"Build cuda_13.0.r13.0/compiler.36424714_0"
        /*0030*/ 	.string	"-arch sm_100 -m 64 "



//--------------------- .note.nv.cuinfo           --------------------------
	.section	.note.nv.cuinfo,"",@"SHT_NOTE"
	.sectionflags	@"SHF_NOTE_NV_CUINFO"
        /*0018*/ 	.short	0x0002
        /*001a*/ 	.short	0x0064
        /*001c*/ 	.short	0x0082
	.zero		2


//--------------------- .nv.info                  --------------------------
	.section	.nv.info,"",@"SHT_CUDA_INFO"
	.align	4


	//----- nvinfo : EIATTR_REGCOUNT
	.align		4
        /*0000*/ 	.byte	0x04, 0x2f
        /*0002*/ 	.short	(.L_1 - .L_0)
	.align		4
.L_0:
        /*0004*/ 	.word	index@(_Z10atomic_redPfS_)
        /*0008*/ 	.word	0x00000008


	//----- nvinfo : EIATTR_FRAME_SIZE
	.align		4
.L_1:
        /*000c*/ 	.byte	0x04, 0x11
        /*000e*/ 	.short	(.L_3 - .L_2)
	.align		4
.L_2:
        /*0010*/ 	.word	index@(_Z10atomic_redPfS_)
        /*0014*/ 	.word	0x00000000


	//----- nvinfo : EIATTR_REGCOUNT
	.align		4
.L_3:
        /*0018*/ 	.byte	0x04, 0x2f
        /*001a*/ 	.short	(.L_5 - .L_4)
	.align		4
.L_4:
        /*001c*/ 	.word	index@(_Z6reducePfS_)
        /*0020*/ 	.word	0x00000018


	//----- nvinfo : EIATTR_FRAME_SIZE
	.align		4
.L_5:
        /*0024*/ 	.byte	0x04, 0x11
        /*0026*/ 	.short	(.L_7 - .L_6)
	.align		4
.L_6:
        /*0028*/ 	.word	index@($__internal_1_$__cuda_sm20_div_u64)
        /*002c*/ 	.word	0x00000000


	//----- nvinfo : EIATTR_FRAME_SIZE
	.align		4
.L_7:
        /*0030*/ 	.byte	0x04, 0x11
        /*0032*/ 	.short	(.L_9 - .L_8)
	.align		4
.L_8:
        /*0034*/ 	.word	index@(_Z6reducePfS_)
        /*0038*/ 	.word	0x00000000


	//----- nvinfo : EIATTR_REGCOUNT
	.align		4
.L_9:
        /*003c*/ 	.byte	0x04, 0x2f
        /*003e*/ 	.short	(.L_11 - .L_10)
	.align		4
.L_10:
        /*0040*/ 	.word	index@(_Z8reduce_aPfS_)
        /*0044*/ 	.word	0x00000018


	//----- nvinfo : EIATTR_FRAME_SIZE
	.align		4
.L_11:
        /*0048*/ 	.byte	0x04, 0x11
        /*004a*/ 	.short	(.L_13 - .L_12)
	.align		4
.L_12:
        /*004c*/ 	.word	index@($__internal_0_$__cuda_sm20_div_u64)
        /*0050*/ 	.word	0x00000000


	//----- nvinfo : EIATTR_FRAME_SIZE
	.align		4
.L_13:
        /*0054*/ 	.byte	0x04, 0x11
        /*0056*/ 	.short	(.L_15 - .L_14)
	.align		4
.L_14:
        /*0058*/ 	.word	index@(_Z8reduce_aPfS_)
        /*005c*/ 	.word	0x00000000


	//----- nvinfo : EIATTR_MIN_STACK_SIZE
	.align		4
.L_15:
        /*0060*/ 	.byte	0x04, 0x12
        /*0062*/ 	.short	(.L_17 - .L_16)
	.align		4
.L_16:
        /*0064*/ 	.word	index@(_Z8reduce_aPfS_)
        /*0068*/ 	.word	0x00000000


	//----- nvinfo : EIATTR_MIN_STACK_SIZE
	.align		4
.L_17:
        /*006c*/ 	.byte	0x04, 0x12
        /*006e*/ 	.short	(.L_19 - .L_18)
	.align		4
.L_18:
        /*0070*/ 	.word	index@(_Z6reducePfS_)
        /*0074*/ 	.word	0x00000000


	//----- nvinfo : EIATTR_MIN_STACK_SIZE
	.align		4
.L_19:
        /*0078*/ 	.byte	0x04, 0x12
        /*007a*/ 	.short	(.L_21 - .L_20)
	.align		4
.L_20:
        /*007c*/ 	.word	index@(_Z10atomic_redPfS_)
        /*0080*/ 	.word	0x00000000
.L_21:


//--------------------- .nv.compat                --------------------------
	.section	.nv.compat,"",@"SHT_CUDA_COMPAT_INFO"
	.align	4
        /*0000*/ 	.byte	0x02, 0x09, 0x00, 0x00, 0x02, 0x02, 0x01, 0x00, 0x02, 0x05, 0x05, 0x00, 0x03, 0x07, 0x01, 0x01
        /*0010*/ 	.byte	0x02, 0x03, 0x00, 0x00, 0x02, 0x06, 0x01, 0x00, 0x04, 0x0b, 0x08, 0x00, 0x09, 0x00, 0x00, 0x00
        /*0020*/ 	.byte	0x00, 0x00, 0x00, 0x00


//--------------------- .nv.info._Z8reduce_aPfS_  --------------------------
	.section	.nv.info._Z8reduce_aPfS_,"",@"SHT_CUDA_INFO"
	.sectionflags	@""
	.align	4


	//----- nvinfo : EIATTR_CUDA_API_VERSION
	.align		4
        /*0000*/ 	.byte	0x04, 0x37
        /*0002*/ 	.short	(.L_23 - .L_22)
.L_22:
        /*0004*/ 	.word	0x00000082


	//----- nvinfo : EIATTR_KPARAM_INFO
	.align		4
.L_23:
        /*0008*/ 	.byte	0x04, 0x17
        /*000a*/ 	.short	(.L_25 - .L_24)
.L_24:
        /*000c*/ 	.word	0x00000000
        /*0010*/ 	.short	0x0001
        /*0012*/ 	.short	0x0008
        /*0014*/ 	.byte	0x00, 0xf5, 0x21, 0x00


	//----- nvinfo : EIATTR_KPARAM_INFO
	.align		4
.L_25:
        /*0018*/ 	.byte	0x04, 0x17
        /*001a*/ 	.short	(.L_27 - .L_26)
.L_26:
        /*001c*/ 	.word	0x00000000
        /*0020*/ 	.short	0x0000
        /*0022*/ 	.short	0x0000
        /*0024*/ 	.byte	0x00, 0xf5, 0x21, 0x00


	//----- nvinfo : EIATTR_SPARSE_MMA_MASK
	.align		4
.L_27:
        /*0028*/ 	.byte	0x03, 0x50
        /*002a*/ 	.short	0x0000


	//----- nvinfo : EIATTR_MAXREG_COUNT
	.align		4
        /*002c*/ 	.byte	0x03, 0x1b
        /*002e*/ 	.short	0x00ff


	//----- nvinfo : EIATTR_NUM_BARRIERS
	.align		4
        /*0030*/ 	.byte	0x02, 0x4c
        /*0032*/ 	.byte	0x01
	.zero		1


	//----- nvinfo : EIATTR_MERCURY_ISA_VERSION
	.align		4
        /*0034*/ 	.byte	0x03, 0x5f
        /*0036*/ 	.short	0x0101


	//----- nvinfo : EIATTR_VRC_CTA_INIT_COUNT
	.align		4
        /*0038*/ 	.byte	0x02, 0x4a
	.zero		1
	.zero		1


	//----- nvinfo : EIATTR_EXIT_INSTR_OFFSETS
	.align		4
        /*003c*/ 	.byte	0x04, 0x1c
        /*003e*/ 	.short	(.L_29 - .L_28)


	//   ....[0]....
.L_28:
        /*0040*/ 	.word	0x000007e0


	//   ....[1]....
        /*0044*/ 	.word	0x00000850


	//----- nvinfo : EIATTR_CRS_STACK_SIZE
	.align		4
.L_29:
        /*0048*/ 	.byte	0x04, 0x1e
        /*004a*/ 	.short	(.L_31 - .L_30)
.L_30:
        /*004c*/ 	.word	0x00000000


	//----- nvinfo : EIATTR_CBANK_PARAM_SIZE
	.align		4
.L_31:
        /*0050*/ 	.byte	0x03, 0x19
        /*0052*/ 	.short	0x0010


	//----- nvinfo : EIATTR_PARAM_CBANK
	.align		4
        /*0054*/ 	.byte	0x04, 0x0a
        /*0056*/ 	.short	(.L_33 - .L_32)
	.align		4
.L_32:
        /*0058*/ 	.word	index@(.nv.constant0._Z8reduce_aPfS_)
        /*005c*/ 	.short	0x0380
        /*005e*/ 	.short	0x0010


	//----- nvinfo : EIATTR_SW_WAR
	.align		4
.L_33:
        /*0060*/ 	.byte	0x04, 0x36
        /*0062*/ 	.short	(.L_35 - .L_34)
.L_34:
        /*0064*/ 	.word	0x00000008
.L_35:


//--------------------- .nv.info._Z6reducePfS_    --------------------------
	.section	.nv.info._Z6reducePfS_,"",@"SHT_CUDA_INFO"
	.sectionflags	@""
	.align	4


	//----- nvinfo : EIATTR_CUDA_API_VERSION
	.align		4
        /*0000*/ 	.byte	0x04, 0x37
        /*0002*/ 	.short	(.L_37 - .L_36)
.L_36:
        /*0004*/ 	.word	0x00000082


	//----- nvinfo : EIATTR_KPARAM_INFO
	.align		4
.L_37:
        /*0008*/ 	.byte	0x04, 0x17
        /*000a*/ 	.short	(.L_39 - .L_38)
.L_38:
        /*000c*/ 	.word	0x00000000
        /*0010*/ 	.short	0x0001
        /*0012*/ 	.short	0x0008
        /*0014*/ 	.byte	0x00, 0xf5, 0x21, 0x00


	//----- nvinfo : EIATTR_KPARAM_INFO
	.align		4
.L_39:
        /*0018*/ 	.byte	0x04, 0x17
        /*001a*/ 	.short	(.L_41 - .L_40)
.L_40:
        /*001c*/ 	.word	0x00000000
        /*0020*/ 	.short	0x0000
        /*0022*/ 	.short	0x0000
        /*0024*/ 	.byte	0x00, 0xf5, 0x21, 0x00


	//----- nvinfo : EIATTR_SPARSE_MMA_MASK
	.align		4
.L_41:
        /*0028*/ 	.byte	0x03, 0x50
        /*002a*/ 	.short	0x0000


	//----- nvinfo : EIATTR_MAXREG_COUNT
	.align		4
        /*002c*/ 	.byte	0x03, 0x1b
        /*002e*/ 	.short	0x00ff


	//----- nvinfo : EIATTR_NUM_BARRIERS
	.align		4
        /*0030*/ 	.byte	0x02, 0x4c
        /*0032*/ 	.byte	0x01
	.zero		1


	//----- nvinfo : EIATTR_MERCURY_ISA_VERSION
	.align		4
        /*0034*/ 	.byte	0x03, 0x5f
        /*0036*/ 	.short	0x0101


	//----- nvinfo : EIATTR_VRC_CTA_INIT_COUNT
	.align		4
        /*0038*/ 	.byte	0x02, 0x4a
	.zero		1
	.zero		1


	//----- nvinfo : EIATTR_EXIT_INSTR_OFFSETS
	.align		4
        /*003c*/ 	.byte	0x04, 0x1c
        /*003e*/ 	.short	(.L_43 - .L_42)


	//   ....[0]....
.L_42:
        /*0040*/ 	.word	0x00000770


	//   ....[1]....
        /*0044*/ 	.word	0x000007f0


	//----- nvinfo : EIATTR_CRS_STACK_SIZE
	.align		4
.L_43:
        /*0048*/ 	.byte	0x04, 0x1e
        /*004a*/ 	.short	(.L_45 - .L_44)
.L_44:
        /*004c*/ 	.word	0x00000000


	//----- nvinfo : EIATTR_CBANK_PARAM_SIZE
	.align		4
.L_45:
        /*0050*/ 	.byte	0x03, 0x19
        /*0052*/ 	.short	0x0010


	//----- nvinfo : EIATTR_PARAM_CBANK
	.align		4
        /*0054*/ 	.byte	0x04, 0x0a
        /*0056*/ 	.short	(.L_47 - .L_46)
	.align		4
.L_46:
        /*0058*/ 	.word	index@(.nv.constant0._Z6reducePfS_)
        /*005c*/ 	.short	0x0380
        /*005e*/ 	.short	0x0010


	//----- nvinfo : EIATTR_SW_WAR
	.align		4
.L_47:
        /*0060*/ 	.byte	0x04, 0x36
        /*0062*/ 	.short	(.L_49 - .L_48)
.L_48:
        /*0064*/ 	.word	0x00000008
.L_49:


//--------------------- .nv.info._Z10atomic_redPfS_ --------------------------
	.section	.nv.info._Z10atomic_redPfS_,"",@"SHT_CUDA_INFO"
	.sectionflags	@""
	.align	4


	//----- nvinfo : EIATTR_CUDA_API_VERSION
	.align		4
        /*0000*/ 	.byte	0x04, 0x37
        /*0002*/ 	.short	(.L_51 - .L_50)
.L_50:
        /*0004*/ 	.word	0x00000082


	//----- nvinfo : EIATTR_KPARAM_INFO
	.align		4
.L_51:
        /*0008*/ 	.byte	0x04, 0x17
        /*000a*/ 	.short	(.L_53 - .L_52)
.L_52:
        /*000c*/ 	.word	0x00000000
        /*0010*/ 	.short	0x0001
        /*0012*/ 	.short	0x0008
        /*0014*/ 	.byte	0x00, 0xf5, 0x21, 0x00


	//----- nvinfo : EIATTR_KPARAM_INFO
	.align		4
.L_53:
        /*0018*/ 	.byte	0x04, 0x17
        /*001a*/ 	.short	(.L_55 - .L_54)
.L_54:
        /*001c*/ 	.word	0x00000000
        /*0020*/ 	.short	0x0000
        /*0022*/ 	.short	0x0000
        /*0024*/ 	.byte	0x00, 0xf5, 0x21, 0x00


	//----- nvinfo : EIATTR_SPARSE_MMA_MASK
	.align		4
.L_55:
        /*0028*/ 	.byte	0x03, 0x50
        /*002a*/ 	.short	0x0000


	//----- nvinfo : EIATTR_MAXREG_COUNT
	.align		4
        /*002c*/ 	.byte	0x03, 0x1b
        /*002e*/ 	.short	0x00ff


	//----- nvinfo : EIATTR_MERCURY_ISA_VERSION
	.align		4
        /*0030*/ 	.byte	0x03, 0x5f
        /*0032*/ 	.short	0x0101


	//----- nvinfo : EIATTR_VRC_CTA_INIT_COUNT
	.align		4
        /*0034*/ 	.byte	0x02, 0x4a
	.zero		1
	.zero		1


	//----- nvinfo : EIATTR_EXIT_INSTR_OFFSETS
	.align		4
        /*0038*/ 	.byte	0x04, 0x1c
        /*003a*/ 	.short	(.L_57 - .L_56)


	//   ....[0]....
.L_56:
        /*003c*/ 	.word	0x00000060


	//   ....[1]....
        /*0040*/ 	.word	0x000000d0


	//----- nvinfo : EIATTR_CBANK_PARAM_SIZE
	.align		4
.L_57:
        /*0044*/ 	.byte	0x03, 0x19
        /*0046*/ 	.short	0x0010


	//----- nvinfo : EIATTR_PARAM_CBANK
	.align		4
        /*0048*/ 	.byte	0x04, 0x0a
        /*004a*/ 	.short	(.L_59 - .L_58)
	.align		4
.L_58:
        /*004c*/ 	.word	index@(.nv.constant0._Z10atomic_redPfS_)
        /*0050*/ 	.short	0x0380
        /*0052*/ 	.short	0x0010


	//----- nvinfo : EIATTR_SW_WAR
	.align		4
.L_59:
        /*0054*/ 	.byte	0x04, 0x36
        /*0056*/ 	.short	(.L_61 - .L_60)
.L_60:
        /*0058*/ 	.word	0x00000008
.L_61:


//--------------------- .nv.callgraph             --------------------------
	.section	.nv.callgraph,"",@"SHT_CUDA_CALLGRAPH"
	.align	4
	.sectionentsize	8
	.align		4
        /*0000*/ 	.word	0x00000000
	.align		4
        /*0004*/ 	.word	0xffffffff
	.align		4
        /*0008*/ 	.word	0x00000000
	.align		4
        /*000c*/ 	.word	0xfffffffe
	.align		4
        /*0010*/ 	.word	0x00000000
	.align		4
        /*0014*/ 	.word	0xfffffffd
	.align		4
        /*0018*/ 	.word	0x00000000
	.align		4
        /*001c*/ 	.word	0xfffffffc


//--------------------- .text._Z8reduce_aPfS_     --------------------------
	.section	.text._Z8reduce_aPfS_,"ax",@progbits
	.align	128
        .global         _Z8reduce_aPfS_
        .type           _Z8reduce_aPfS_,@function
        .size           _Z8reduce_aPfS_,(.L_x_30 - _Z8reduce_aPfS_)
        .other          _Z8reduce_aPfS_,@"STO_CUDA_ENTRY STV_DEFAULT"
_Z8reduce_aPfS_:
.text._Z8reduce_aPfS_:
[----:B------:R-:W-:Y:S01]  /*0000*/  LDC R1, c[0x0][0x37c] ;  /* 0x0000df00ff017b82 */ /* 0x000fe20000000800 */
[----:B------:R-:W0:Y:S07]  /*0010*/  S2R R0, SR_TID.X ;  /* 0x0000000000007919 */ /* 0x000e2e0000002100 */
[----:B------:R-:W1:Y:S01]  /*0020*/  S2UR UR5, SR_CgaCtaId ;  /* 0x00000000000579c3 */ /* 0x000e620000008800 */
[----:B------:R-:W-:Y:S01]  /*0030*/  UMOV UR4, 0x400 ;  /* 0x0000040000047882 */ /* 0x000fe20000000000 */
[----:B------:R-:W2:Y:S01]  /*0040*/  LDCU.64 UR6, c[0x0][0x358] ;  /* 0x00006b00ff0677ac */ /* 0x000ea20008000a00 */
[----:B------:R-:W-:Y:S01]  /*0050*/  BSSY.RECONVERGENT B0, `(.L_x_0) ;  /* 0x000006a000007945 */ /* 0x000fe20003800200 */
[----:B------:R-:W3:Y:S04]  /*0060*/  LDCU.64 UR10, c[0x0][0x380] ;  /* 0x00007000ff0a77ac */ /* 0x000ee80008000a00 */
[----:B------:R-:W4:Y:S08]  /*0070*/  S2UR UR8, SR_CTAID.X ;  /* 0x00000000000879c3 */ /* 0x000f300000002500 */
[----:B------:R-:W4:Y:S01]  /*0080*/  LDC R5, c[0x0][0x360] ;  /* 0x0000d800ff057b82 */ /* 0x000f220000000800 */
[----:B-1----:R-:W-:-:S06]  /*0090*/  ULEA UR4, UR5, UR4, 0x18 ;  /* 0x0000000405047291 */ /* 0x002fcc000f8ec0ff */
[----:B0-----:R-:W-:-:S05]  /*00a0*/  LEA R4, R0, UR4, 0x2 ;  /* 0x0000000400047c11 */ /* 0x001fca000f8e10ff */
[----:B------:R0:W-:Y:S01]  /*00b0*/  STS [R4], RZ ;  /* 0x000000ff04007388 */ /* 0x0001e20000000800 */
[----:B----4-:R-:W-:-:S05]  /*00c0*/  IMAD R8, R5, UR8, R0 ;  /* 0x0000000805087c24 */ /* 0x010fca000f8e0200 */
[----:B------:R-:W-:-:S13]  /*00d0*/  ISETP.GT.U32.AND P0, PT, R8, 0x7fffff, PT ;  /* 0x007fffff0800780c */ /* 0x000fda0003f04070 */
[----:B0-23--:R-:W-:Y:S05]  /*00e0*/  @P0 BRA `(.L_x_1) ;  /* 0x0000000400800947 */ /* 0x00dfea0003800000 */
[----:B------:R-:W0:Y:S01]  /*00f0*/  LDCU UR4, c[0x0][0x370] ;  /* 0x00006e00ff0477ac */ /* 0x000e220008000800 */
[----:B------:R-:W-:Y:S01]  /*0100*/  BSSY.RECONVERGENT B1, `(.L_x_2) ;  /* 0x0000026000017945 */ /* 0x000fe20003800200 */
[----:B------:R-:W-:Y:S02]  /*0110*/  IMAD.MOV.U32 R9, RZ, RZ, RZ ;  /* 0x000000ffff097224 */ /* 0x000fe400078e00ff */
[----:B0-----:R-:W-:-:S05]  /*0120*/  IMAD R7, R5, UR4, RZ ;  /* 0x0000000405077c24 */ /* 0x001fca000f8e02ff */
[----:B------:R-:W-:-:S04]  /*0130*/  IADD3 R12, P1, PT, R8, R7, RZ ;  /* 0x00000007080c7210 */ /* 0x000fc80007f3e0ff */
[C---:B------:R-:W-:Y:S01]  /*0140*/  ISETP.GE.U32.AND P0, PT, R12.reuse, 0x800000, PT ;  /* 0x008000000c00780c */ /* 0x040fe20003f06070 */
[----:B------:R-:W-:Y:S01]  /*0150*/  IMAD.X R2, RZ, RZ, RZ, P1 ;  /* 0x000000ffff027224 */ /* 0x000fe200008e06ff */
[----:B------:R-:W-:-:S04]  /*0160*/  ISETP.GT.U32.AND P1, PT, R12, 0x800000, PT ;  /* 0x008000000c00780c */ /* 0x000fc80003f24070 */
[C---:B------:R-:W-:Y:S02]  /*0170*/  ISETP.GE.U32.AND.EX P0, PT, R2.reuse, RZ, PT, P0 ;  /* 0x000000ff0200720c */ /* 0x040fe40003f06100 */
[----:B------:R-:W-:Y:S02]  /*0180*/  ISETP.GT.U32.AND.EX P1, PT, R2, RZ, PT, P1 ;  /* 0x000000ff0200720c */ /* 0x000fe40003f24110 */
[----:B------:R-:W-:Y:S02]  /*0190*/  SEL R6, RZ, 0x1, P0 ;  /* 0x00000001ff067807 */ /* 0x000fe40000000000 */
[----:B------:R-:W-:Y:S02]  /*01a0*/  SEL R3, R12, 0x800000, P1 ;  /* 0x008000000c037807 */ /* 0x000fe40000800000 */
[----:B------:R-:W-:Y:S02]  /*01b0*/  SEL R11, R2, RZ, P1 ;  /* 0x000000ff020b7207 */ /* 0x000fe40000800000 */
[----:B------:R-:W-:-:S04]  /*01c0*/  IADD3 R12, P0, P1, R3, -R12, -R6 ;  /* 0x8000000c030c7210 */ /* 0x000fc8000791e806 */
[----:B------:R-:W-:-:S04]  /*01d0*/  IADD3.X R11, PT, PT, R11, -0x1, ~R2, P0, P1 ;  /* 0xffffffff0b0b7810 */ /* 0x000fc800007e2c02 */
[----:B------:R-:W-:-:S13]  /*01e0*/  ISETP.NE.U32.AND P0, PT, R11, RZ, PT ;  /* 0x000000ff0b00720c */ /* 0x000fda0003f05070 */
[----:B------:R-:W-:Y:S05]  /*01f0*/  @P0 BRA `(.L_x_3) ;  /* 0x0000000000500947 */ /* 0x000fea0003800000 */
[----:B------:R-:W0:Y:S01]  /*0200*/  I2F.U32.RP R10, R7 ;  /* 0x00000007000a7306 */ /* 0x000e220000209000 */
[----:B------:R-:W-:Y:S01]  /*0210*/  IMAD.MOV R11, RZ, RZ, -R7 ;  /* 0x000000ffff0b7224 */ /* 0x000fe200078e0a07 */
[----:B------:R-:W-:-:S06]  /*0220*/  ISETP.NE.U32.AND P2, PT, R7, RZ, PT ;  /* 0x000000ff0700720c */ /* 0x000fcc0003f45070 */
[----:B0-----:R-:W0:Y:S02]  /*0230*/  MUFU.RCP R10, R10 ;  /* 0x0000000a000a7308 */ /* 0x001e240000001000 */
[----:B0-----:R-:W-:-:S06]  /*0240*/  VIADD R2, R10, 0xffffffe ;  /* 0x0ffffffe0a027836 */ /* 0x001fcc0000000000 */
[----:B------:R0:W1:Y:S02]  /*0250*/  F2I.FTZ.U32.TRUNC.NTZ R3, R2 ;  /* 0x0000000200037305 */ /* 0x000064000021f000 */
[----:B0-----:R-:W-:Y:S02]  /*0260*/  IMAD.MOV.U32 R2, RZ, RZ, RZ ;  /* 0x000000ffff027224 */ /* 0x001fe400078e00ff */
[----:B-1----:R-:W-:-:S04]  /*0270*/  IMAD R11, R11, R3, RZ ;  /* 0x000000030b0b7224 */ /* 0x002fc800078e02ff */
[----:B------:R-:W-:-:S06]  /*0280*/  IMAD.HI.U32 R3, R3, R11, R2 ;  /* 0x0000000b03037227 */ /* 0x000fcc00078e0002 */
[----:B------:R-:W-:-:S04]  /*0290*/  IMAD.HI.U32 R2, R3, R12, RZ ;  /* 0x0000000c03027227 */ /* 0x000fc800078e00ff */
[----:B------:R-:W-:-:S04]  /*02a0*/  IMAD.MOV R3, RZ, RZ, -R2 ;  /* 0x000000ffff037224 */ /* 0x000fc800078e0a02 */
[----:B------:R-:W-:Y:S02]  /*02b0*/  IMAD R12, R7, R3, R12 ;  /* 0x00000003070c7224 */ /* 0x000fe400078e020c */
[----:B------:R-:W-:-:S03]  /*02c0*/  IMAD.MOV.U32 R3, RZ, RZ, RZ ;  /* 0x000000ffff037224 */ /* 0x000fc600078e00ff */
[----:B------:R-:W-:-:S13]  /*02d0*/  ISETP.GE.U32.AND P0, PT, R12, R7, PT ;  /* 0x000000070c00720c */ /* 0x000fda0003f06070 */
[----:B------:R-:W-:Y:S02]  /*02e0*/  @P0 IMAD.IADD R12, R12, 0x1, -R7 ;  /* 0x000000010c0c0824 */ /* 0x000fe400078e0a07 */
[----:B------:R-:W-:-:S03]  /*02f0*/  @P0 VIADD R2, R2, 0x1 ;  /* 0x0000000102020836 */ /* 0x000fc60000000000 */
[----:B------:R-:W-:-:S13]  /*0300*/  ISETP.GE.U32.AND P1, PT, R12, R7, PT ;  /* 0x000000070c00720c */ /* 0x000fda0003f26070 */
[----:B------:R-:W-:Y:S01]  /*0310*/  @P1 VIADD R2, R2, 0x1 ;  /* 0x0000000102021836 */ /* 0x000fe20000000000 */
[----:B------:R-:W-:Y:S01]  /*0320*/  @!P2 LOP3.LUT R2, RZ, R7, RZ, 0x33, !PT ;  /* 0x00000007ff02a212 */ /* 0x000fe200078e33ff */
[----:B------:R-:W-:Y:S06]  /*0330*/  BRA `(.L_x_4) ;  /* 0x0000000000087947 */ /* 0x000fec0003800000 */
.L_x_3:
[----:B------:R-:W-:-:S07]  /*0340*/  MOV R10, 0x360 ;  /* 0x00000360000a7802 */ /* 0x000fce0000000f00 */
[----:B------:R-:W-:Y:S05]  /*0350*/  CALL.REL.NOINC `($__internal_0_$__cuda_sm20_div_u64) ;  /* 0x0000000400407944 */ /* 0x000fea0003c00000 */
.L_x_4:
[----:B------:R-:W-:Y:S05]  /*0360*/  BSYNC.RECONVERGENT B1 ;  /* 0x0000000000017941 */ /* 0x000fea0003800200 */
.L_x_2:
[----:B------:R-:W-:Y:S01]  /*0370*/  IADD3 R6, P0, PT, R2, R6, RZ ;  /* 0x0000000602067210 */ /* 0x000fe20007f1e0ff */
[----:B------:R-:W-:Y:S03]  /*0380*/  BSSY.RECONVERGENT B1, `(.L_x_5) ;  /* 0x000001b000017945 */ /* 0x000fe60003800200 */
[C---:B------:R-:W-:Y:S01]  /*0390*/  LOP3.LUT R10, R6.reuse, 0x3, RZ, 0xc0, !PT ;  /* 0x00000003060a7812 */ /* 0x040fe200078ec0ff */
[----:B------:R-:W-:Y:S01]  /*03a0*/  IMAD.X R2, RZ, RZ, R3, P0 ;  /* 0x000000ffff027224 */ /* 0x000fe200000e0603 */
[----:B------:R-:W-:Y:S01]  /*03b0*/  ISETP.GE.U32.AND P0, PT, R6, 0x3, PT ;  /* 0x000000030600780c */ /* 0x000fe20003f06070 */
[----:B------:R-:W-:Y:S01]  /*03c0*/  IMAD.MOV.U32 R3, RZ, RZ, RZ ;  /* 0x000000ffff037224 */ /* 0x000fe200078e00ff */
[----:B------:R-:W-:Y:S02]  /*03d0*/  ISETP.NE.U32.AND P1, PT, R10, 0x3, PT ;  /* 0x000000030a00780c */ /* 0x000fe40003f25070 */
[----:B------:R-:W-:-:S02]  /*03e0*/  ISETP.GE.U32.AND.EX P0, PT, R2, RZ, PT, P0 ;  /* 0x000000ff0200720c */ /* 0x000fc40003f06100 */
[----:B------:R-:W-:-:S13]  /*03f0*/  ISETP.NE.AND.EX P1, PT, RZ, RZ, PT, P1 ;  /* 0x000000ffff00720c */ /* 0x000fda0003f25310 */
[----:B------:R-:W-:Y:S05]  /*0400*/  @!P1 BRA `(.L_x_6) ;  /* 0x0000000000489947 */ /* 0x000fea0003800000 */
[----:B------:R-:W0:Y:S01]  /*0410*/  LDCU.64 UR4, c[0x0][0x380] ;  /* 0x00007000ff0477ac */ /* 0x000e220008000a00 */
[----:B------:R-:W-:Y:S02]  /*0420*/  VIADD R6, R6, 0x1 ;  /* 0x0000000106067836 */ /* 0x000fe40000000000 */
[----:B------:R-:W-:Y:S02]  /*0430*/  IMAD.MOV.U32 R12, RZ, RZ, RZ ;  /* 0x000000ffff0c7224 */ /* 0x000fe400078e00ff */
[----:B------:R-:W-:Y:S01]  /*0440*/  IMAD.MOV.U32 R3, RZ, RZ, RZ ;  /* 0x000000ffff037224 */ /* 0x000fe200078e00ff */
[----:B------:R-:W-:Y:S02]  /*0450*/  LOP3.LUT R6, R6, 0x3, RZ, 0xc0, !PT ;  /* 0x0000000306067812 */ /* 0x000fe400078ec0ff */
[----:B0-----:R-:W-:-:S04]  /*0460*/  LEA R10, P1, R8, UR4, 0x2 ;  /* 0x00000004080a7c11 */ /* 0x001fc8000f8210ff */
[----:B------:R-:W-:-:S09]  /*0470*/  LEA.HI.X R11, R8, UR5, R9, 0x2, P1 ;  /* 0x00000005080b7c11 */ /* 0x000fd200088f1409 */
.L_x_7:
[----:B------:R0:W2:Y:S01]  /*0480*/  LDG.E R2, desc[UR6][R10.64] ;  /* 0x000000060a027981 */ /* 0x0000a2000c1e1900 */
[----:B------:R-:W-:Y:S02]  /*0490*/  IADD3 R6, P1, PT, R6, -0x1, RZ ;  /* 0xffffffff06067810 */ /* 0x000fe40007f3e0ff */
[C---:B------:R-:W-:Y:S02]  /*04a0*/  IADD3 R8, P2, PT, R7.reuse, R8, RZ ;  /* 0x0000000807087210 */ /* 0x040fe40007f5e0ff */
[----:B------:R-:W-:Y:S02]  /*04b0*/  IADD3.X R12, PT, PT, R12, -0x1, RZ, P1, !PT ;  /* 0xffffffff0c0c7810 */ /* 0x000fe40000ffe4ff */
[----:B------:R-:W-:Y:S01]  /*04c0*/  ISETP.NE.U32.AND P1, PT, R6, RZ, PT ;  /* 0x000000ff0600720c */ /* 0x000fe20003f25070 */
[----:B------:R-:W-:Y:S01]  /*04d0*/  IMAD.X R9, RZ, RZ, R9, P2 ;  /* 0x000000ffff097224 */ /* 0x000fe200010e0609 */
[----:B0-----:R-:W-:Y:S02]  /*04e0*/  LEA R10, P3, R7, R10, 0x2 ;  /* 0x0000000a070a7211 */ /* 0x001fe400078610ff */
[----:B------:R-:W-:-:S02]  /*04f0*/  ISETP.NE.AND.EX P1, PT, R12, RZ, PT, P1 ;  /* 0x000000ff0c00720c */ /* 0x000fc40003f25310 */
[----:B------:R-:W-:Y:S01]  /*0500*/  LEA.HI.X R11, R7, R11, RZ, 0x2, P3 ;  /* 0x0000000b070b7211 */ /* 0x000fe200018f14ff */
[----:B--2---:R-:W-:-:S10]  /*0510*/  FADD R3, R2, R3 ;  /* 0x0000000302037221 */ /* 0x004fd40000000000 */
[----:B------:R-:W-:Y:S05]  /*0520*/  @P1 BRA `(.L_x_7) ;  /* 0xfffffffc00d41947 */ /* 0x000fea000383ffff */
.L_x_6:
[----:B------:R-:W-:Y:S05]  /*0530*/  BSYNC.RECONVERGENT B1 ;  /* 0x0000000000017941 */ /* 0x000fea0003800200 */
.L_x_5:
[----:B------:R-:W-:Y:S04]  /*0540*/  BSSY.RECONVERGENT B1, `(.L_x_8) ;  /* 0x0000019000017945 */ /* 0x000fe80003800200 */
[----:B------:R-:W-:Y:S05]  /*0550*/  @!P0 BRA `(.L_x_9) ;  /* 0x00000000005c8947 */ /* 0x000fea0003800000 */
[----:B------:R-:W-:Y:S01]  /*0560*/  IMAD.SHL.U32 R17, R7, 0x4, RZ ;  /* 0x0000000407117824 */ /* 0x000fe200078e00ff */
[----:B------:R-:W-:-:S07]  /*0570*/  SHF.R.U32.HI R19, RZ, 0x1e, R7 ;  /* 0x0000001eff137819 */ /* 0x000fce0000011607 */
.L_x_10:
[----:B------:R-:W-:-:S04]  /*0580*/  LEA R6, P0, R8, UR10, 0x2 ;  /* 0x0000000a08067c11 */ /* 0x000fc8000f8010ff */
[----:B------:R-:W-:Y:S02]  /*0590*/  LEA.HI.X R7, R8, UR11, R9, 0x2, P0 ;  /* 0x0000000b08077c11 */ /* 0x000fe400080f1409 */
[----:B------:R-:W-:-:S03]  /*05a0*/  IADD3 R10, P0, PT, R17, R6, RZ ;  /* 0x00000006110a7210 */ /* 0x000fc60007f1e0ff */
[----:B------:R-:W2:Y:S02]  /*05b0*/  LDG.E R6, desc[UR6][R6.64] ;  /* 0x0000000606067981 */ /* 0x000ea4000c1e1900 */
[----:B------:R-:W-:Y:S01]  /*05c0*/  IMAD.X R11, R19, 0x1, R7, P0 ;  /* 0x00000001130b7824 */ /* 0x000fe200000e0607 */
[----:B------:R-:W-:-:S04]  /*05d0*/  IADD3 R12, P0, PT, R17, R10, RZ ;  /* 0x0000000a110c7210 */ /* 0x000fc80007f1e0ff */
[----:B------:R-:W3:Y:S01]  /*05e0*/  LDG.E R10, desc[UR6][R10.64] ;  /* 0x000000060a0a7981 */ /* 0x000ee2000c1e1900 */
[----:B------:R-:W-:Y:S01]  /*05f0*/  IMAD.X R13, R19, 0x1, R11, P0 ;  /* 0x00000001130d7824 */ /* 0x000fe200000e060b */
[----:B------:R-:W-:-:S04]  /*0600*/  IADD3 R14, P0, PT, R17, R12, RZ ;  /* 0x0000000c110e7210 */ /* 0x000fc80007f1e0ff */
[----:B------:R-:W4:Y:S01]  /*0610*/  LDG.E R12, desc[UR6][R12.64] ;  /* 0x000000060c0c7981 */ /* 0x000f22000c1e1900 */
[----:B------:R-:W-:-:S05]  /*0620*/  IMAD.X R15, R19, 0x1, R13, P0 ;  /* 0x00000001130f7824 */ /* 0x000fca00000e060d */
[----:B------:R-:W5:Y:S01]  /*0630*/  LDG.E R14, desc[UR6][R14.64] ;  /* 0x000000060e0e7981 */ /* 0x000f62000c1e1900 */
[----:B------:R-:W-:-:S05]  /*0640*/  IADD3 R8, P0, PT, R17, R8, RZ ;  /* 0x0000000811087210 */ /* 0x000fca0007f1e0ff */
[----:B------:R-:W-:Y:S01]  /*0650*/  IMAD.X R9, R19, 0x1, R9, P0 ;  /* 0x0000000113097824 */ /* 0x000fe200000e0609 */
[----:B------:R-:W-:-:S04]  /*0660*/  ISETP.GE.U32.AND P0, PT, R8, 0x800000, PT ;  /* 0x008000000800780c */ /* 0x000fc80003f06070 */
[----:B------:R-:W-:Y:S01]  /*0670*/  ISETP.GE.U32.AND.EX P0, PT, R9, RZ, PT, P0 ;  /* 0x000000ff0900720c */ /* 0x000fe20003f06100 */
[----:B--2---:R-:W-:-:S04]  /*0680*/  FADD R3, R6, R3 ;  /* 0x0000000306037221 */ /* 0x004fc80000000000 */
[----:B---3--:R-:W-:-:S04]  /*0690*/  FADD R3, R3, R10 ;  /* 0x0000000a03037221 */ /* 0x008fc80000000000 */
[----:B----4-:R-:W-:-:S04]  /*06a0*/  FADD R3, R3, R12 ;  /* 0x0000000c03037221 */ /* 0x010fc80000000000 */
[----:B-----5:R-:W-:Y:S01]  /*06b0*/  FADD R3, R3, R14 ;  /* 0x0000000e03037221 */ /* 0x020fe20000000000 */
[----:B------:R-:W-:Y:S06]  /*06c0*/  @!P0 BRA `(.L_x_10) ;  /* 0xfffffffc00ac8947 */ /* 0x000fec000383ffff */
.L_x_9:
[----:B------:R-:W-:Y:S05]  /*06d0*/  BSYNC.RECONVERGENT B1 ;  /* 0x0000000000017941 */ /* 0x000fea0003800200 */
.L_x_8:
[----:B------:R0:W-:Y:S02]  /*06e0*/  STS [R4], R3 ;  /* 0x0000000304007388 */ /* 0x0001e40000000800 */
.L_x_1:
[----:B------:R-:W-:Y:S05]  /*06f0*/  BSYNC.RECONVERGENT B0 ;  /* 0x0000000000007941 */ /* 0x000fea0003800200 */
.L_x_0:
[----:B------:R-:W-:Y:S02]  /*0700*/  ISETP.GE.U32.AND P0, PT, R5, 0x2, PT ;  /* 0x000000020500780c */ /* 0x000fe40003f06070 */
[----:B------:R-:W-:-:S11]  /*0710*/  ISETP.NE.AND P1, PT, R0, RZ, PT ;  /* 0x000000ff0000720c */ /* 0x000fd60003f25270 */
[----:B------:R-:W-:Y:S05]  /*0720*/  @!P0 BRA `(.L_x_11) ;  /* 0x00000000002c8947 */ /* 0x000fea0003800000 */
.L_x_12:
[----:B------:R-:W-:Y:S01]  /*0730*/  BAR.SYNC.DEFER_BLOCKING 0x0 ;  /* 0x0000000000007b1d */ /* 0x000fe20000010000 */
[----:B------:R-:W-:-:S04]  /*0740*/  SHF.R.U32.HI R7, RZ, 0x1, R5 ;  /* 0x00000001ff077819 */ /* 0x000fc80000011605 */
[----:B------:R-:W-:-:S13]  /*0750*/  ISETP.GE.U32.AND P0, PT, R0, R7, PT ;  /* 0x000000070000720c */ /* 0x000fda0003f06070 */
[----:B------:R-:W-:Y:S01]  /*0760*/  @!P0 IMAD R2, R7, 0x4, R4 ;  /* 0x0000000407028824 */ /* 0x000fe200078e0204 */
[----:B0-----:R-:W-:Y:S05]  /*0770*/  @!P0 LDS R3, [R4] ;  /* 0x0000000004038984 */ /* 0x001fea0000000800 */
[----:B------:R-:W0:Y:S02]  /*0780*/  @!P0 LDS R2, [R2] ;  /* 0x0000000002028984 */ /* 0x000e240000000800 */
[----:B0-----:R-:W-:-:S05]  /*0790*/  @!P0 FADD R3, R2, R3 ;  /* 0x0000000302038221 */ /* 0x001fca0000000000 */
[----:B------:R1:W-:Y:S01]  /*07a0*/  @!P0 STS [R4], R3 ;  /* 0x0000000304008388 */ /* 0x0003e20000000800 */
[----:B------:R-:W-:Y:S01]  /*07b0*/  ISETP.GT.U32.AND P0, PT, R5, 0x3, PT ;  /* 0x000000030500780c */ /* 0x000fe20003f04070 */
[----:B------:R-:W-:-:S12]  /*07c0*/  IMAD.MOV.U32 R5, RZ, RZ, R7 ;  /* 0x000000ffff057224 */ /* 0x000fd800078e0007 */
[----:B-1----:R-:W-:Y:S05]  /*07d0*/  @P0 BRA `(.L_x_12) ;  /* 0xfffffffc00d40947 */ /* 0x002fea000383ffff */
.L_x_11:
[----:B------:R-:W-:Y:S05]  /*07e0*/  @P1 EXIT ;  /* 0x000000000000194d */ /* 0x000fea0003800000 */
[----:B------:R-:W1:Y:S01]  /*07f0*/  S2UR UR5, SR_CgaCtaId ;  /* 0x00000000000579c3 */ /* 0x000e620000008800 */
[----:B------:R-:W-:-:S07]  /*0800*/  UMOV UR4, 0x400 ;  /* 0x0000040000047882 */ /* 0x000fce0000000000 */
[----:B0-----:R-:W0:Y:S01]  /*0810*/  LDC.64 R2, c[0x0][0x388] ;  /* 0x0000e200ff027b82 */ /* 0x001e220000000a00 */
[----:B-1----:R-:W-:-:S09]  /*0820*/  ULEA UR4, UR5, UR4, 0x18 ;  /* 0x0000000405047291 */ /* 0x002fd2000f8ec0ff */
[----:B------:R-:W0:Y:S04]  /*0830*/  LDS R5, [UR4] ;  /* 0x00000004ff057984 */ /* 0x000e280008000800 */
[----:B0-----:R-:W-:Y:S01]  /*0840*/  REDG.E.ADD.F32.FTZ.RN.STRONG.GPU desc[UR6][R2.64], R5 ;  /* 0x00000005020079a6 */ /* 0x001fe2000c12f306 */
[----:B------:R-:W-:Y:S05]  /*0850*/  EXIT ;  /* 0x000000000000794d */ /* 0x000fea0003800000 */
        .weak           $__internal_0_$__cuda_sm20_div_u64
        .type           $__internal_0_$__cuda_sm20_div_u64,@function
        .size           $__internal_0_$__cuda_sm20_div_u64,(.L_x_30 - $__internal_0_$__cuda_sm20_div_u64)
$__internal_0_$__cuda_sm20_div_u64:
[----:B------:R-:W-:Y:S02]  /*0860*/  IMAD.MOV.U32 R16, RZ, RZ, R7 ;  /* 0x000000ffff107224 */ /* 0x000fe400078e0007 */
[----:B------:R-:W-:-:S04]  /*0870*/  IMAD.MOV.U32 R17, RZ, RZ, RZ ;  /* 0x000000ffff117224 */ /* 0x000fc800078e00ff */
[----:B------:R-:W0:Y:S08]  /*0880*/  I2F.U64.RP R13, R16 ;  /* 0x00000010000d7312 */ /* 0x000e300000309000 */
[----:B0-----:R-:W0:Y:S02]  /*0890*/  MUFU.RCP R13, R13 ;  /* 0x0000000d000d7308 */ /* 0x001e240000001000 */
[----:B0-----:R-:W-:-:S06]  /*08a0*/  VIADD R2, R13, 0x1ffffffe ;  /* 0x1ffffffe0d027836 */ /* 0x001fcc0000000000 */
[----:B------:R-:W0:Y:S02]  /*08b0*/  F2I.U64.TRUNC R2, R2 ;  /* 0x0000000200027311 */ /* 0x000e24000020d800 */
[----:B0-----:R-:W-:-:S04]  /*08c0*/  IMAD.WIDE.U32 R14, R2, R7, RZ ;  /* 0x00000007020e7225 */ /* 0x001fc800078e00ff */
[----:B------:R-:W-:Y:S01]  /*08d0*/  IMAD R15, R3, R7, R15 ;  /* 0x00000007030f7224 */ /* 0x000fe200078e020f */
[----:B------:R-:W-:-:S05]  /*08e0*/  IADD3 R19, P0, PT, RZ, -R14, RZ ;  /* 0x8000000eff137210 */ /* 0x000fca0007f1e0ff */
[----:B------:R-:W-:-:S04]  /*08f0*/  IMAD.HI.U32 R14, R2, R19, RZ ;  /* 0x00000013020e7227 */ /* 0x000fc800078e00ff */
[----:B------:R-:W-:Y:S02]  /*0900*/  IMAD.X R21, RZ, RZ, ~R15, P0 ;  /* 0x000000ffff157224 */ /* 0x000fe400000e0e0f */
[----:B------:R-:W-:Y:S02]  /*0910*/  IMAD.MOV.U32 R15, RZ, RZ, R2 ;  /* 0x000000ffff0f7224 */ /* 0x000fe400078e0002 */
[-C--:B------:R-:W-:Y:S02]  /*0920*/  IMAD R17, R3, R21.reuse, RZ ;  /* 0x0000001503117224 */ /* 0x080fe400078e02ff */
[----:B------:R-:W-:-:S04]  /*0930*/  IMAD.WIDE.U32 R14, P0, R2, R21, R14 ;  /* 0x00000015020e7225 */ /* 0x000fc8000780000e */
[----:B------:R-:W-:-:S04]  /*0940*/  IMAD.HI.U32 R13, R3, R21, RZ ;  /* 0x00000015030d7227 */ /* 0x000fc800078e00ff */
[----:B------:R-:W-:-:S04]  /*0950*/  IMAD.HI.U32 R14, P1, R3, R19, R14 ;  /* 0x00000013030e7227 */ /* 0x000fc8000782000e */
[----:B------:R-:W-:Y:S01]  /*0960*/  IMAD.X R13, R13, 0x1, R3, P0 ;  /* 0x000000010d0d7824 */ /* 0x000fe200000e0603 */
[----:B------:R-:W-:-:S04]  /*0970*/  IADD3 R15, P2, PT, R17, R14, RZ ;  /* 0x0000000e110f7210 */ /* 0x000fc80007f5e0ff */
[----:B------:R-:W-:Y:S01]  /*0980*/  IADD3.X R13, PT, PT, RZ, RZ, R13, P2, P1 ;  /* 0x000000ffff0d7210 */ /* 0x000fe200017e240d */
[----:B------:R-:W-:-:S03]  /*0990*/  IMAD.WIDE.U32 R2, R15, R7, RZ ;  /* 0x000000070f027225 */ /* 0x000fc600078e00ff */
[----:B------:R-:W-:Y:S01]  /*09a0*/  IADD3 R17, P0, PT, RZ, -R2, RZ ;  /* 0x80000002ff117210 */ /* 0x000fe20007f1e0ff */
[----:B------:R-:W-:Y:S02]  /*09b0*/  IMAD R2, R13, R7, R3 ;  /* 0x000000070d027224 */ /* 0x000fe400078e0203 */
[----:B------:R-:W-:Y:S02]  /*09c0*/  IMAD.MOV.U32 R3, RZ, RZ, RZ ;  /* 0x000000ffff037224 */ /* 0x000fe400078e00ff */
[----:B------:R-:W-:-:S04]  /*09d0*/  IMAD.HI.U32 R14, R15, R17, RZ ;  /* 0x000000110f0e7227 */ /* 0x000fc800078e00ff */
[----:B------:R-:W-:-:S04]  /*09e0*/  IMAD.X R2, RZ, RZ, ~R2, P0 ;  /* 0x000000ffff027224 */ /* 0x000fc800000e0e02 */
[----:B------:R-:W-:-:S04]  /*09f0*/  IMAD.WIDE.U32 R14, P0, R15, R2, R14 ;  /* 0x000000020f0e7225 */ /* 0x000fc8000780000e */
[C---:B------:R-:W-:Y:S02]  /*0a00*/  IMAD R16, R13.reuse, R2, RZ ;  /* 0x000000020d107224 */ /* 0x040fe400078e02ff */
[----:B------:R-:W-:-:S04]  /*0a10*/  IMAD.HI.U32 R15, P1, R13, R17, R14 ;  /* 0x000000110d0f7227 */ /* 0x000fc8000782000e */
[----:B------:R-:W-:Y:S01]  /*0a20*/  IMAD.HI.U32 R2, R13, R2, RZ ;  /* 0x000000020d027227 */ /* 0x000fe200078e00ff */
[----:B------:R-:W-:-:S03]  /*0a30*/  IADD3 R15, P2, PT, R16, R15, RZ ;  /* 0x0000000f100f7210 */ /* 0x000fc60007f5e0ff */
[----:B------:R-:W-:Y:S02]  /*0a40*/  IMAD.X R13, R2, 0x1, R13, P0 ;  /* 0x00000001020d7824 */ /* 0x000fe400000e060d */
[----:B------:R-:W-:-:S03]  /*0a50*/  IMAD.HI.U32 R2, R15, R12, RZ ;  /* 0x0000000c0f027227 */ /* 0x000fc600078e00ff */
[----:B------:R-:W-:Y:S01]  /*0a60*/  IADD3.X R13, PT, PT, RZ, RZ, R13, P2, P1 ;  /* 0x000000ffff0d7210 */ /* 0x000fe200017e240d */
[----:B------:R-:W-:-:S04]  /*0a70*/  IMAD.WIDE.U32 R2, R15, R11, R2 ;  /* 0x0000000b0f027225 */ /* 0x000fc800078e0002 */
[C---:B------:R-:W-:Y:S02]  /*0a80*/  IMAD R15, R13.reuse, R11, RZ ;  /* 0x0000000b0d0f7224 */ /* 0x040fe400078e02ff */
[----:B------:R-:W-:-:S04]  /*0a90*/  IMAD.HI.U32 R2, P0, R13, R12, R2 ;  /* 0x0000000c0d027227 */ /* 0x000fc80007800002 */
[----:B------:R-:W-:Y:S01]  /*0aa0*/  IMAD.HI.U32 R13, R13, R11, RZ ;  /* 0x0000000b0d0d7227 */ /* 0x000fe200078e00ff */
[----:B------:R-:W-:-:S03]  /*0ab0*/  IADD3 R14, P1, PT, R15, R2, RZ ;  /* 0x000000020f0e7210 */ /* 0x000fc60007f3e0ff */
[----:B------:R-:W-:-:S04]  /*0ac0*/  IMAD.X R2, RZ, RZ, R13, P0 ;  /* 0x000000ffff027224 */ /* 0x000fc800000e060d */
[----:B------:R-:W-:Y:S02]  /*0ad0*/  IMAD.X R13, RZ, RZ, R2, P1 ;  /* 0x000000ffff0d7224 */ /* 0x000fe400008e0602 */
[----:B------:R-:W-:-:S04]  /*0ae0*/  IMAD.WIDE.U32 R2, R14, R7, RZ ;  /* 0x000000070e027225 */ /* 0x000fc800078e00ff */
[----:B------:R-:W-:Y:S01]  /*0af0*/  IMAD R16, R13, R7, R3 ;  /* 0x000000070d107224 */ /* 0x000fe200078e0203 */
[----:B------:R-:W-:-:S04]  /*0b00*/  IADD3 R18, P0, PT, -R2, R12, RZ ;  /* 0x0000000c02127210 */ /* 0x000fc80007f1e1ff */
[-C--:B------:R-:W-:Y:S01]  /*0b10*/  IADD3 R2, P1, PT, -R7, R18.reuse, RZ ;  /* 0x0000001207027210 */ /* 0x080fe20007f3e1ff */
[----:B------:R-:W-:Y:S01]  /*0b20*/  IMAD.X R16, R11, 0x1, ~R16, P0 ;  /* 0x000000010b107824 */ /* 0x000fe200000e0e10 */
[----:B------:R-:W-:Y:S02]  /*0b30*/  ISETP.GE.U32.AND P0, PT, R18, R7, PT ;  /* 0x000000071200720c */ /* 0x000fe40003f06070 */
[----:B------:R-:W-:Y:S02]  /*0b40*/  IADD3 R11, P2, PT, R14, 0x1, RZ ;  /* 0x000000010e0b7810 */ /* 0x000fe40007f5e0ff */
[C---:B------:R-:W-:Y:S02]  /*0b50*/  ISETP.GE.U32.AND.EX P0, PT, R16.reuse, RZ, PT, P0 ;  /* 0x000000ff1000720c */ /* 0x040fe40003f06100 */
[----:B------:R-:W-:Y:S01]  /*0b60*/  IADD3.X R3, PT, PT, R16, -0x1, RZ, P1, !PT ;  /* 0xffffffff10037810 */ /* 0x000fe20000ffe4ff */
[----:B------:R-:W-:Y:S01]  /*0b70*/  IMAD.X R12, RZ, RZ, R13, P2 ;  /* 0x000000ffff0c7224 */ /* 0x000fe200010e060d */
[----:B------:R-:W-:-:S02]  /*0b80*/  SEL R2, R2, R18, P0 ;  /* 0x0000001202027207 */ /* 0x000fc40000000000 */
[----:B------:R-:W-:Y:S02]  /*0b90*/  SEL R11, R11, R14, P0 ;  /* 0x0000000e0b0b7207 */ /* 0x000fe40000000000 */
[----:B------:R-:W-:Y:S02]  /*0ba0*/  SEL R3, R3, R16, P0 ;  /* 0x0000001003037207 */ /* 0x000fe40000000000 */
[----:B------:R-:W-:Y:S02]  /*0bb0*/  SEL R12, R12, R13, P0 ;  /* 0x0000000d0c0c7207 */ /* 0x000fe40000000000 */
[----:B------:R-:W-:Y:S02]  /*0bc0*/  ISETP.GE.U32.AND P0, PT, R2, R7, PT ;  /* 0x000000070200720c */ /* 0x000fe40003f06070 */
[----:B------:R-:W-:Y:S02]  /*0bd0*/  IADD3 R2, P2, PT, R11, 0x1, RZ ;  /* 0x000000010b027810 */ /* 0x000fe40007f5e0ff */
[----:B------:R-:W-:-:S02]  /*0be0*/  ISETP.GE.U32.AND.EX P0, PT, R3, RZ, PT, P0 ;  /* 0x000000ff0300720c */ /* 0x000fc40003f06100 */
[----:B------:R-:W-:Y:S01]  /*0bf0*/  ISETP.NE.U32.AND P1, PT, R7, RZ, PT ;  /* 0x000000ff0700720c */ /* 0x000fe20003f25070 */
[----:B------:R-:W-:Y:S01]  /*0c00*/  IMAD.X R3, RZ, RZ, R12, P2 ;  /* 0x000000ffff037224 */ /* 0x000fe200010e060c */
[----:B------:R-:W-:Y:S01]  /*0c10*/  SEL R2, R2, R11, P0 ;  /* 0x0000000b02027207 */ /* 0x000fe20000000000 */
[----:B------:R-:W-:Y:S01]  /*0c20*/  IMAD.MOV.U32 R11, RZ, RZ, 0x0 ;  /* 0x00000000ff0b7424 */ /* 0x000fe200078e00ff */
[----:B------:R-:W-:Y:S02]  /*0c30*/  ISETP.NE.AND.EX P1, PT, RZ, RZ, PT, P1 ;  /* 0x000000ffff00720c */ /* 0x000fe40003f25310 */
[----:B------:R-:W-:Y:S02]  /*0c40*/  SEL R3, R3, R12, P0 ;  /* 0x0000000c03037207 */ /* 0x000fe40000000000 */
[----:B------:R-:W-:Y:S02]  /*0c50*/  SEL R2, R2, 0xffffffff, P1 ;  /* 0xffffffff02027807 */ /* 0x000fe40000800000 */
[----:B------:R-:W-:Y:S01]  /*0c60*/  SEL R3, R3, 0xffffffff, P1 ;  /* 0xffffffff03037807 */ /* 0x000fe20000800000 */
[----:B------:R-:W-:Y:S06]  /*0c70*/  RET.REL.NODEC R10 `(_Z8reduce_aPfS_) ;  /* 0xfffffff00ae07950 */ /* 0x000fec0003c3ffff */
.L_x_13:
[----:B------:R-:W-:-:S00]  /*0c80*/  BRA `(.L_x_13) ;  /* 0xfffffffc00fc7947 */ /* 0x000fc0000383ffff */
[----:B------:R-:W-:-:S00]  /*0c90*/  NOP ;  /* 0x0000000000007918 */ /* 0x000fc00000000000 */
        /* <DEDUP_REMOVED lines=14> */
.L_x_30:


//--------------------- .text._Z6reducePfS_       --------------------------
	.section	.text._Z6reducePfS_,"ax",@progbits
	.align	128
        .global         _Z6reducePfS_
        .type           _Z6reducePfS_,@function
        .size           _Z6reducePfS_,(.L_x_31 - _Z6reducePfS_)
        .other          _Z6reducePfS_,@"STO_CUDA_ENTRY STV_DEFAULT"
_Z6reducePfS_:
.text._Z6reducePfS_:
[----:B------:R-:W-:Y:S01]  /*0000*/  LDC R1, c[0x0][0x37c] ;  /* 0x0000df00ff017b82 */ /* 0x000fe20000000800 */
[----:B------:R-:W0:Y:S07]  /*0010*/  S2R R0, SR_TID.X ;  /* 0x0000000000007919 */ /* 0x000e2e0000002100 */
[----:B------:R-:W1:Y:S01]  /*0020*/  S2UR UR5, SR_CgaCtaId ;  /* 0x00000000000579c3 */ /* 0x000e620000008800 */
[----:B------:R-:W2:Y:S01]  /*0030*/  LDCU UR8, c[0x0][0x360] ;  /* 0x00006c00ff0877ac */ /* 0x000ea20008000800 */
[----:B------:R-:W-:Y:S01]  /*0040*/  BSSY.RECONVERGENT B0, `(.L_x_14) ;  /* 0x0000064000007945 */ /* 0x000fe20003800200 */
[----:B------:R-:W3:Y:S01]  /*0050*/  S2R R5, SR_CTAID.X ;  /* 0x0000000000057919 */ /* 0x000ee20000002500 */
[----:B------:R-:W-:Y:S01]  /*0060*/  UMOV UR4, 0x400 ;  /* 0x0000040000047882 */ /* 0x000fe20000000000 */
[----:B------:R-:W4:Y:S01]  /*0070*/  LDCU.64 UR6, c[0x0][0x358] ;  /* 0x00006b00ff0677ac */ /* 0x000f220008000a00 */
[----:B--2---:R-:W-:Y:S01]  /*0080*/  IMAD.U32 R6, RZ, RZ, UR8 ;  /* 0x00000008ff067e24 */ /* 0x004fe2000f8e00ff */
[----:B-1----:R-:W-:-:S06]  /*0090*/  ULEA UR4, UR5, UR4, 0x18 ;  /* 0x0000000405047291 */ /* 0x002fcc000f8ec0ff */
[----:B0-----:R-:W-:Y:S01]  /*00a0*/  LEA R4, R0, UR4, 0x2 ;  /* 0x0000000400047c11 */ /* 0x001fe2000f8e10ff */
[----:B---3--:R-:W-:-:S04]  /*00b0*/  IMAD R10, R5, UR8, R0 ;  /* 0x00000008050a7c24 */ /* 0x008fc8000f8e0200 */
[----:B------:R0:W-:Y:S01]  /*00c0*/  STS [R4], RZ ;  /* 0x000000ff04007388 */ /* 0x0001e20000000800 */
[----:B------:R-:W-:-:S13]  /*00d0*/  ISETP.GT.U32.AND P0, PT, R10, 0x7fffff, PT ;  /* 0x007fffff0a00780c */ /* 0x000fda0003f04070 */
[----:B0---4-:R-:W-:Y:S05]  /*00e0*/  @P0 BRA `(.L_x_15) ;  /* 0x0000000400640947 */ /* 0x011fea0003800000 */
        /* <DEDUP_REMOVED lines=37> */
.L_x_17:
[----:B------:R-:W-:-:S07]  /*0340*/  MOV R12, 0x360 ;  /* 0x00000360000c7802 */ /* 0x000fce0000000f00 */
[----:B------:R-:W-:Y:S05]  /*0350*/  CALL.REL.NOINC `($__internal_1_$__cuda_sm20_div_u64) ;  /* 0x0000000400287944 */ /* 0x000fea0003c00000 */
.L_x_18:
[----:B------:R-:W-:Y:S05]  /*0360*/  BSYNC.RECONVERGENT B1 ;  /* 0x0000000000017941 */ /* 0x000fea0003800200 */
.L_x_16:
[----:B------:R-:W-:Y:S01]  /*0370*/  IADD3 R2, P0, PT, R2, R8, RZ ;  /* 0x0000000802027210 */ /* 0x000fe20007f1e0ff */
[----:B------:R-:W-:Y:S03]  /*0380*/  BSSY.RECONVERGENT B1, `(.L_x_19) ;  /* 0x000001b000017945 */ /* 0x000fe60003800200 */
[C---:B------:R-:W-:Y:S01]  /*0390*/  LOP3.LUT R8, R2.reuse, 0x3, RZ, 0xc0, !PT ;  /* 0x0000000302087812 */ /* 0x040fe200078ec0ff */
[----:B------:R-:W-:Y:S01]  /*03a0*/  IMAD.X R3, RZ, RZ, R3, P0 ;  /* 0x000000ffff037224 */ /* 0x000fe200000e0603 */
[----:B------:R-:W-:Y:S02]  /*03b0*/  ISETP.GE.U32.AND P0, PT, R2, 0x3, PT ;  /* 0x000000030200780c */ /* 0x000fe40003f06070 */
[----:B------:R-:W-:Y:S02]  /*03c0*/  ISETP.NE.U32.AND P1, PT, R8, 0x3, PT ;  /* 0x000000030800780c */ /* 0x000fe40003f25070 */
[----:B------:R-:W-:-:S02]  /*03d0*/  ISETP.GE.U32.AND.EX P0, PT, R3, RZ, PT, P0 ;  /* 0x000000ff0300720c */ /* 0x000fc40003f06100 */
[----:B------:R-:W-:-:S13]  /*03e0*/  ISETP.NE.AND.EX P1, PT, RZ, RZ, PT, P1 ;  /* 0x000000ffff00720c */ /* 0x000fda0003f25310 */
[----:B------:R-:W-:Y:S05]  /*03f0*/  @!P1 BRA `(.L_x_20) ;  /* 0x00000000004c9947 */ /* 0x000fea0003800000 */
[----:B------:R-:W0:Y:S01]  /*0400*/  LDCU.64 UR4, c[0x0][0x380] ;  /* 0x00007000ff0477ac */ /* 0x000e220008000a00 */
[C---:B------:R-:W-:Y:S01]  /*0410*/  IMAD.SHL.U32 R8, R10.reuse, 0x4, RZ ;  /* 0x000000040a087824 */ /* 0x040fe200078e00ff */
[----:B------:R-:W-:Y:S01]  /*0420*/  SHF.L.U64.HI R3, R10, 0x2, R9 ;  /* 0x000000020a037819 */ /* 0x000fe20000010209 */
[----:B------:R-:W-:Y:S01]  /*0430*/  IMAD.SHL.U32 R11, R7, 0x4, RZ ;  /* 0x00000004070b7824 */ /* 0x000fe200078e00ff */
[----:B------:R-:W-:Y:S01]  /*0440*/  SHF.R.U32.HI R12, RZ, 0x1e, R7 ;  /* 0x0000001eff0c7819 */ /* 0x000fe20000011607 */
[----:B------:R-:W-:Y:S02]  /*0450*/  VIADD R2, R2, 0x1 ;  /* 0x0000000102027836 */ /* 0x000fe40000000000 */
[----:B------:R-:W-:-:S03]  /*0460*/  IMAD.MOV.U32 R13, RZ, RZ, RZ ;  /* 0x000000ffff0d7224 */ /* 0x000fc600078e00ff */
[----:B------:R-:W-:Y:S02]  /*0470*/  LOP3.LUT R2, R2, 0x3, RZ, 0xc0, !PT ;  /* 0x0000000302027812 */ /* 0x000fe400078ec0ff */
[----:B0-----:R-:W-:-:S04]  /*0480*/  IADD3 R8, P1, P2, R8, UR4, -R11 ;  /* 0x0000000408087c10 */ /* 0x001fc8000fa3e80b */
[----:B------:R-:W-:-:S09]  /*0490*/  IADD3.X R3, PT, PT, R3, UR5, ~R12, P1, P2 ;  /* 0x0000000503037c10 */ /* 0x000fd20008fe4c0c */
.L_x_21:
[----:B------:R-:W-:Y:S02]  /*04a0*/  IADD3 R2, P1, PT, R2, -0x1, RZ ;  /* 0xffffffff02027810 */ /* 0x000fe40007f3e0ff */
[----:B------:R-:W-:Y:S02]  /*04b0*/  IADD3 R10, P2, PT, R7, R10, RZ ;  /* 0x0000000a070a7210 */ /* 0x000fe40007f5e0ff */
[----:B------:R-:W-:Y:S02]  /*04c0*/  IADD3.X R13, PT, PT, R13, -0x1, RZ, P1, !PT ;  /* 0xffffffff0d0d7810 */ /* 0x000fe40000ffe4ff */
[----:B------:R-:W-:Y:S01]  /*04d0*/  ISETP.NE.U32.AND P1, PT, R2, RZ, PT ;  /* 0x000000ff0200720c */ /* 0x000fe20003f25070 */
[----:B------:R-:W-:Y:S01]  /*04e0*/  IMAD.X R9, RZ, RZ, R9, P2 ;  /* 0x000000ffff097224 */ /* 0x000fe200010e0609 */
[----:B------:R-:W-:Y:S02]  /*04f0*/  IADD3 R8, P3, PT, R11, R8, RZ ;  /* 0x000000080b087210 */ /* 0x000fe40007f7e0ff */
[----:B------:R-:W-:-:S03]  /*0500*/  ISETP.NE.AND.EX P1, PT, R13, RZ, PT, P1 ;  /* 0x000000ff0d00720c */ /* 0x000fc60003f25310 */
[----:B------:R-:W-:-:S10]  /*0510*/  IMAD.X R3, R12, 0x1, R3, P3 ;  /* 0x000000010c037824 */ /* 0x000fd400018e0603 */
[----:B------:R-:W-:Y:S05]  /*0520*/  @P1 BRA `(.L_x_21) ;  /* 0xfffffffc00dc1947 */ /* 0x000fea000383ffff */
.L_x_20:
[----:B------:R-:W-:Y:S05]  /*0530*/  BSYNC.RECONVERGENT B1 ;  /* 0x0000000000017941 */ /* 0x000fea0003800200 */
.L_x_19:
[----:B------:R-:W-:Y:S04]  /*0540*/  BSSY.RECONVERGENT B1, `(.L_x_22) ;  /* 0x0000010000017945 */ /* 0x000fe80003800200 */
[----:B------:R-:W-:Y:S05]  /*0550*/  @!P0 BRA `(.L_x_23) ;  /* 0x0000000000388947 */ /* 0x000fea0003800000 */
[C---:B------:R-:W-:Y:S01]  /*0560*/  LEA R3, P0, R7.reuse, R7, 0x1 ;  /* 0x0000000707037211 */ /* 0x040fe200078008ff */
[----:B------:R-:W-:Y:S03]  /*0570*/  BSSY.RECONVERGENT B2, `(.L_x_24) ;  /* 0x0000009000027945 */ /* 0x000fe60003800200 */
[----:B------:R-:W-:-:S09]  /*0580*/  LEA.HI.X R2, R7, RZ, RZ, 0x1, P0 ;  /* 0x000000ff07027211 */ /* 0x000fd200000f0cff */
.L_x_25:
[----:B------:R-:W-:-:S04]  /*0590*/  IADD3 R12, P0, PT, R10, R3, RZ ;  /* 0x000000030a0c7210 */ /* 0x000fc80007f1e0ff */
[----:B------:R-:W-:Y:S01]  /*05a0*/  IADD3 R10, P1, PT, R7, R12, RZ ;  /* 0x0000000c070a7210 */ /* 0x000fe20007f3e0ff */
[----:B------:R-:W-:-:S03]  /*05b0*/  IMAD.X R11, R9, 0x1, R2, P0 ;  /* 0x00000001090b7824 */ /* 0x000fc600000e0602 */
[----:B------:R-:W-:Y:S01]  /*05c0*/  ISETP.GE.U32.AND P0, PT, R10, 0x800000, PT ;  /* 0x008000000a00780c */ /* 0x000fe20003f06070 */
[----:B------:R-:W-:-:S05]  /*05d0*/  IMAD.X R9, RZ, RZ, R11, P1 ;  /* 0x000000ffff097224 */ /* 0x000fca00008e060b */
[----:B------:R-:W-:-:S13]  /*05e0*/  ISETP.GE.U32.AND.EX P0, PT, R9, RZ, PT, P0 ;  /* 0x000000ff0900720c */ /* 0x000fda0003f06100 */
[----:B------:R-:W-:Y:S05]  /*05f0*/  @!P0 BRA `(.L_x_25) ;  /* 0xfffffffc00e48947 */ /* 0x000fea000383ffff */
[----:B------:R-:W-:Y:S05]  /*0600*/  BSYNC.RECONVERGENT B2 ;  /* 0x0000000000027941 */ /* 0x000fea0003800200 */
.L_x_24:
[----:B------:R-:W0:Y:S02]  /*0610*/  LDCU.64 UR4, c[0x0][0x380] ;  /* 0x00007000ff0477ac */ /* 0x000e240008000a00 */
[----:B0-----:R-:W-:-:S04]  /*0620*/  LEA R8, P0, R12, UR4, 0x2 ;  /* 0x000000040c087c11 */ /* 0x001fc8000f8010ff */
[----:B------:R-:W-:-:S09]  /*0630*/  LEA.HI.X R3, R12, UR5, R11, 0x2, P0 ;  /* 0x000000050c037c11 */ /* 0x000fd200080f140b */
.L_x_23:
[----:B------:R-:W-:Y:S05]  /*0640*/  BSYNC.RECONVERGENT B1 ;  /* 0x0000000000017941 */ /* 0x000fea0003800200 */
.L_x_22:
[----:B------:R-:W-:-:S05]  /*0650*/  IMAD.MOV.U32 R2, RZ, RZ, R8 ;  /* 0x000000ffff027224 */ /* 0x000fca00078e0008 */
[----:B------:R-:W2:Y:S04]  /*0660*/  LDG.E R3, desc[UR6][R2.64] ;  /* 0x0000000602037981 */ /* 0x000ea8000c1e1900 */
[----:B--2---:R0:W-:Y:S02]  /*0670*/  STS [R4], R3 ;  /* 0x0000000304007388 */ /* 0x0041e40000000800 */
.L_x_15:
[----:B------:R-:W-:Y:S05]  /*0680*/  BSYNC.RECONVERGENT B0 ;  /* 0x0000000000007941 */ /* 0x000fea0003800200 */
.L_x_14:
[----:B------:R-:W-:Y:S02]  /*0690*/  ISETP.GE.U32.AND P0, PT, R6, 0x2, PT ;  /* 0x000000020600780c */ /* 0x000fe40003f06070 */
[----:B------:R-:W-:-:S11]  /*06a0*/  ISETP.NE.AND P1, PT, R0, RZ, PT ;  /* 0x000000ff0000720c */ /* 0x000fd60003f25270 */
[----:B------:R-:W-:Y:S05]  /*06b0*/  @!P0 BRA `(.L_x_26) ;  /* 0x00000000002c8947 */ /* 0x000fea0003800000 */
.L_x_27:
        /* <DEDUP_REMOVED lines=11> */
.L_x_26:
[----:B------:R-:W-:Y:S05]  /*0770*/  @P1 EXIT ;  /* 0x000000000000194d */ /* 0x000fea0003800000 */
[----:B------:R-:W1:Y:S01]  /*0780*/  S2UR UR5, SR_CgaCtaId ;  /* 0x00000000000579c3 */ /* 0x000e620000008800 */
[----:B------:R-:W-:-:S07]  /*0790*/  UMOV UR4, 0x400 ;  /* 0x0000040000047882 */ /* 0x000fce0000000000 */
[----:B0-----:R-:W0:Y:S01]  /*07a0*/  LDC.64 R2, c[0x0][0x388] ;  /* 0x0000e200ff027b82 */ /* 0x001e220000000a00 */
[----:B-1----:R-:W-:Y:S01]  /*07b0*/  ULEA UR4, UR5, UR4, 0x18 ;  /* 0x0000000405047291 */ /* 0x002fe2000f8ec0ff */
[----:B0-----:R-:W-:-:S08]  /*07c0*/  IMAD.WIDE.U32 R2, R5, 0x4, R2 ;  /* 0x0000000405027825 */ /* 0x001fd000078e0002 */
[----:B------:R-:W0:Y:S04]  /*07d0*/  LDS R7, [UR4] ;  /* 0x00000004ff077984 */ /* 0x000e280008000800 */
[----:B0-----:R-:W-:Y:S01]  /*07e0*/  STG.E desc[UR6][R2.64], R7 ;  /* 0x0000000702007986 */ /* 0x001fe2000c101906 */
[----:B------:R-:W-:Y:S05]  /*07f0*/  EXIT ;  /* 0x000000000000794d */ /* 0x000fea0003800000 */
        .weak           $__internal_1_$__cuda_sm20_div_u64
        .type           $__internal_1_$__cuda_sm20_div_u64,@function
        .size           $__internal_1_$__cuda_sm20_div_u64,(.L_x_31 - $__internal_1_$__cuda_sm20_div_u64)
$__internal_1_$__cuda_sm20_div_u64:
        /* <DEDUP_REMOVED lines=53> */
[----:B------:R-:W-:Y:S01]  /*0b50*/  SEL R14, R14, R13, P0 ;  /* 0x0000000d0e0e7207 */ /* 0x000fe20000000000 */
[----:B------:R-:W-:Y:S01]  /*0b60*/  IMAD.MOV.U32 R13, RZ, RZ, 0x0 ;  /* 0x00000000ff0d7424 */ /* 0x000fe200078e00ff */
[----:B------:R-:W-:Y:S02]  /*0b70*/  ISETP.GE.U32.AND P0, PT, R2, R7, PT ;  /* 0x000000070200720c */ /* 0x000fe40003f06070 */
[----:B------:R-:W-:Y:S02]  /*0b80*/  IADD3 R2, P2, PT, R11, 0x1, RZ ;  /* 0x000000010b027810 */ /* 0x000fe40007f5e0ff */
[----:B------:R-:W-:-:S02]  /*0b90*/  ISETP.GE.U32.AND.EX P0, PT, R3, RZ, PT, P0 ;  /* 0x000000ff0300720c */ /* 0x000fc40003f06100 */
[----:B------:R-:W-:Y:S01]  /*0ba0*/  ISETP.NE.U32.AND P1, PT, R7, RZ, PT ;  /* 0x000000ff0700720c */ /* 0x000fe20003f25070 */
[----:B------:R-:W-:Y:S01]  /*0bb0*/  IMAD.X R3, RZ, RZ, R14, P2 ;  /* 0x000000ffff037224 */ /* 0x000fe200010e060e */
[----:B------:R-:W-:Y:S02]  /*0bc0*/  SEL R2, R2, R11, P0 ;  /* 0x0000000b02027207 */ /* 0x000fe40000000000 */
[----:B------:R-:W-:Y:S02]  /*0bd0*/  ISETP.NE.AND.EX P1, PT, RZ, RZ, PT, P1 ;  /* 0x000000ffff00720c */ /* 0x000fe40003f25310 */
[----:B------:R-:W-:Y:S02]  /*0be0*/  SEL R3, R3, R14, P0 ;  /* 0x0000000e03037207 */ /* 0x000fe40000000000 */
[----:B------:R-:W-:Y:S02]  /*0bf0*/  SEL R2, R2, 0xffffffff, P1 ;  /* 0xffffffff02027807 */ /* 0x000fe40000800000 */
[----:B------:R-:W-:Y:S01]  /*0c00*/  SEL R3, R3, 0xffffffff, P1 ;  /* 0xffffffff03037807 */ /* 0x000fe20000800000 */
[----:B------:R-:W-:Y:S06]  /*0c10*/  RET.REL.NODEC R12 `(_Z6reducePfS_) ;  /* 0xfffffff00cf87950 */ /* 0x000fec0003c3ffff */
.L_x_28:
        /* <DEDUP_REMOVED lines=14> */
.L_x_31:


//--------------------- .text._Z10atomic_redPfS_  --------------------------
	.section	.text._Z10atomic_redPfS_,"ax",@progbits
	.align	128
        .global         _Z10atomic_redPfS_
        .type           _Z10atomic_redPfS_,@function
        .size           _Z10atomic_redPfS_,(.L_x_34 - _Z10atomic_redPfS_)
        .other          _Z10atomic_redPfS_,@"STO_CUDA_ENTRY STV_DEFAULT"
_Z10atomic_redPfS_:
.text._Z10atomic_redPfS_:
[----:B------:R-:W-:Y:S01]  /*0000*/  LDC R1, c[0x0][0x37c] ;  /* 0x0000df00ff017b82 */ /* 0x000fe20000000800 */
[----:B------:R-:W0:Y:S07]  /*0010*/  S2R R5, SR_TID.X ;  /* 0x0000000000057919 */ /* 0x000e2e0000002100 */
[----:B------:R-:W0:Y:S08]  /*0020*/  S2UR UR4, SR_CTAID.X ;  /* 0x00000000000479c3 */ /* 0x000e300000002500 */
[----:B------:R-:W0:Y:S02]  /*0030*/  LDC R0, c[0x0][0x360] ;  /* 0x0000d800ff007b82 */ /* 0x000e240000000800 */
[----:B0-----:R-:W-:-:S05]  /*0040*/  IMAD R5, R0, UR4, R5 ;  /* 0x0000000400057c24 */ /* 0x001fca000f8e0205 */
[----:B------:R-:W-:-:S13]  /*0050*/  ISETP.GT.U32.AND P0, PT, R5, 0x7fffff, PT ;  /* 0x007fffff0500780c */ /* 0x000fda0003f04070 */
[----:B------:R-:W-:Y:S05]  /*0060*/  @P0 EXIT ;  /* 0x000000000000094d */ /* 0x000fea0003800000 */
[----:B------:R-:W0:Y:S01]  /*0070*/  LDC.64 R2, c[0x0][0x380] ;  /* 0x0000e000ff027b82 */ /* 0x000e220000000a00 */
[----:B------:R-:W1:Y:S01]  /*0080*/  LDCU.64 UR4, c[0x0][0x358] ;  /* 0x00006b00ff0477ac */ /* 0x000e620008000a00 */
[----:B0-----:R-:W-:-:S06]  /*0090*/  IMAD.WIDE.U32 R2, R5, 0x4, R2 ;  /* 0x0000000405027825 */ /* 0x001fcc00078e0002 */
[----:B-1----:R-:W2:Y:S01]  /*00a0*/  LDG.E R3, desc[UR4][R2.64] ;  /* 0x0000000402037981 */ /* 0x002ea2000c1e1900 */
[----:B------:R-:W2:Y:S03]  /*00b0*/  LDC.64 R4, c[0x0][0x388] ;  /* 0x0000e200ff047b82 */ /* 0x000ea60000000a00 */
[----:B--2---:R-:W-:Y:S01]  /*00c0*/  REDG.E.ADD.F32.FTZ.RN.STRONG.GPU desc[UR4][R4.64], R3 ;  /* 0x00000003040079a6 */ /* 0x004fe2000c12f304 */
[----:B------:R-:W-:Y:S05]  /*00d0*/  EXIT ;  /* 0x000000000000794d */ /* 0x000fea0003800000 */
.L_x_29:
        /* <DEDUP_REMOVED lines=10> */
.L_x_34:


//--------------------- .nv.shared._Z8reduce_aPfS_ --------------------------
	.section	.nv.shared._Z8reduce_aPfS_,"aw",@nobits
	.sectionflags	@""
	.align	4
.nv.shared._Z8reduce_aPfS_:
	.zero		2048


//--------------------- .nv.shared.reserved.0     --------------------------
	.section	.nv.shared.reserved.0,"aw",@nobits
	.weak		__nv_reservedSMEM_offset_0_alias
	.size		__nv_reservedSMEM_offset_0_alias, 0, 64
	.other		__nv_reservedSMEM_offset_0_alias,@"STO_CUDA_RESERVED_SHARED STV_DEFAULT"
__nv_reservedSMEM_offset_0_alias:
	.zero		0
	.zero		64


//--------------------- .nv.shared._Z6reducePfS_  --------------------------
	.section	.nv.shared._Z6reducePfS_,"aw",@nobits
	.sectionflags	@""
	.align	4
.nv.shared._Z6reducePfS_:
	.zero		2048


//--------------------- .nv.constant0._Z8reduce_aPfS_ --------------------------
	.section	.nv.constant0._Z8reduce_aPfS_,"a",@progbits
	.sectionflags	@""
	.align	4
.nv.constant0._Z8reduce_aPfS_:
	.zero		912


//--------------------- .nv.constant0._Z6reducePfS_ --------------------------
	.section	.nv.constant0._Z6reducePfS_,"a",@progbits
	.sectionflags	@""
	.align	4
.nv.constant0._Z6reducePfS_:
	.zero		912


//--------------------- .nv.constant0._Z10atomic_redPfS_ --------------------------
	.section	.nv.constant0._Z10atomic_redPfS_,"a",@progbits
	.sectionflags	@""
	.align	4
.nv.constant0._Z10atomic_redPfS_:
	.zero		912


//--------------------- SYMBOLS --------------------------

	.type		.nv.reservedSmem.offset0,@object
	.size		.nv.reservedSmem.offset0,0x4
	.type		.nv.reservedSmem.cap,@object
	.size		.nv.reservedSmem.cap,0x4
